//
// Generated by NVIDIA NVVM Compiler
//
// Compiler Build ID: CL-36424714
// Cuda compilation tools, release 13.0, V13.0.88
// Based on NVVM 20.0.0
//

.version 9.0
.target sm_100
.address_size 64

	// .globl	_Z3sumPii
.global .align 4 .b8 d_sums[4096];
// _ZZ3sumPiiE4temp has been demoted

.visible .entry _Z3sumPii(
	.param .u64 .ptr .align 1 _Z3sumPii_param_0,
	.param .u32 _Z3sumPii_param_1
)
{
	.reg .pred 	%p<10>;
	.reg .b32 	%r<128>;
	.reg .b64 	%rd<8>;
	// demoted variable
	.shared .align 4 .b8 _ZZ3sumPiiE4temp[4096];
	ld.param.u64 	%rd1, [_Z3sumPii_param_0];
	cvta.to.global.u64 	%rd2, %rd1;
	mov.u32 	%r36, %tid.x;
	mov.u32 	%r1, %ctaid.x;
	mov.u32 	%r2, %ntid.x;
	mad.lo.s32 	%r37, %r1, %r2, %r36;
	mul.wide.s32 	%rd3, %r37, 4;
	add.s64 	%rd4, %rd2, %rd3;
	ld.global.u32 	%r38, [%rd4];
	shl.b32 	%r39, %r36, 2;
	mov.u32 	%r40, _ZZ3sumPiiE4temp;
	add.s32 	%r41, %r40, %r39;
	st.shared.u32 	[%r41], %r38;
	bar.sync 	0;
	setp.ne.s32 	%p1, %r36, 0;
	@%p1 bra 	$L__BB0_14;
	and.b32  	%r3, %r2, 15;
	setp.lt.u32 	%p2, %r2, 16;
	mov.b32 	%r127, 0;
	mov.u32 	%r120, %r127;
	@%p2 bra 	$L__BB0_4;
	and.b32  	%r120, %r2, 2032;
	add.s32 	%r112, %r40, 32;
	and.b32  	%r47, %r2, -16;
	neg.s32 	%r113, %r47;
	mov.b32 	%r127, 0;
$L__BB0_3:
	.pragma "nounroll";
	ld.shared.u32 	%r48, [%r112+-32];
	add.s32 	%r49, %r48, %r127;
	ld.shared.u32 	%r50, [%r112+-28];
	add.s32 	%r51, %r50, %r49;
	ld.shared.u32 	%r52, [%r112+-24];
	add.s32 	%r53, %r52, %r51;
	ld.shared.u32 	%r54, [%r112+-20];
	add.s32 	%r55, %r54, %r53;
	ld.shared.u32 	%r56, [%r112+-16];
	add.s32 	%r57, %r56, %r55;
	ld.shared.u32 	%r58, [%r112+-12];
	add.s32 	%r59, %r58, %r57;
	ld.shared.u32 	%r60, [%r112+-8];
	add.s32 	%r61, %r60, %r59;
	ld.shared.u32 	%r62, [%r112+-4];
	add.s32 	%r63, %r62, %r61;
	ld.shared.u32 	%r64, [%r112];
	add.s32 	%r65, %r64, %r63;
	ld.shared.u32 	%r66, [%r112+4];
	add.s32 	%r67, %r66, %r65;
	ld.shared.u32 	%r68, [%r112+8];
	add.s32 	%r69, %r68, %r67;
	ld.shared.u32 	%r70, [%r112+12];
	add.s32 	%r71, %r70, %r69;
	ld.shared.u32 	%r72, [%r112+16];
	add.s32 	%r73, %r72, %r71;
	ld.shared.u32 	%r74, [%r112+20];
	add.s32 	%r75, %r74, %r73;
	ld.shared.u32 	%r76, [%r112+24];
	add.s32 	%r77, %r76, %r75;
	ld.shared.u32 	%r78, [%r112+28];
	add.s32 	%r127, %r78, %r77;
	add.s32 	%r113, %r113, 16;
	add.s32 	%r112, %r112, 64;
	setp.ne.s32 	%p3, %r113, 0;
	@%p3 bra 	$L__BB0_3;
$L__BB0_4:
	setp.eq.s32 	%p4, %r3, 0;
	@%p4 bra 	$L__BB0_13;
	and.b32  	%r15, %r2, 7;
	setp.lt.u32 	%p5, %r3, 8;
	@%p5 bra 	$L__BB0_7;
	shl.b32 	%r80, %r120, 2;
	add.s32 	%r82, %r40, %r80;
	ld.shared.u32 	%r83, [%r82];
	add.s32 	%r84, %r83, %r127;
	ld.shared.u32 	%r85, [%r82+4];
	add.s32 	%r86, %r85, %r84;
	ld.shared.u32 	%r87, [%r82+8];
	add.s32 	%r88, %r87, %r86;
	ld.shared.u32 	%r89, [%r82+12];
	add.s32 	%r90, %r89, %r88;
	ld.shared.u32 	%r91, [%r82+16];
	add.s32 	%r92, %r91, %r90;
	ld.shared.u32 	%r93, [%r82+20];
	add.s32 	%r94, %r93, %r92;
	ld.shared.u32 	%r95, [%r82+24];
	add.s32 	%r96, %r95, %r94;
	ld.shared.u32 	%r97, [%r82+28];
	add.s32 	%r127, %r97, %r96;
	add.s32 	%r120, %r120, 8;
$L__BB0_7:
	setp.eq.s32 	%p6, %r15, 0;
	@%p6 bra 	$L__BB0_13;
	and.b32  	%r21, %r2, 3;
	setp.lt.u32 	%p7, %r15, 4;
	@%p7 bra 	$L__BB0_10;
	shl.b32 	%r99, %r120, 2;
	add.s32 	%r101, %r40, %r99;
	ld.shared.u32 	%r102, [%r101];
	add.s32 	%r103, %r102, %r127;
	ld.shared.u32 	%r104, [%r101+4];
	add.s32 	%r105, %r104, %r103;
	ld.shared.u32 	%r106, [%r101+8];
	add.s32 	%r107, %r106, %r105;
	ld.shared.u32 	%r108, [%r101+12];
	add.s32 	%r127, %r108, %r107;
	add.s32 	%r120, %r120, 4;
$L__BB0_10:
	setp.eq.s32 	%p8, %r21, 0;
	@%p8 bra 	$L__BB0_13;
	shl.b32 	%r109, %r120, 2;
	add.s32 	%r125, %r40, %r109;
	neg.s32 	%r124, %r21;
$L__BB0_12:
	.pragma "nounroll";
	ld.shared.u32 	%r111, [%r125];
	add.s32 	%r127, %r111, %r127;
	add.s32 	%r125, %r125, 4;
	add.s32 	%r124, %r124, 1;
	setp.ne.s32 	%p9, %r124, 0;
	@%p9 bra 	$L__BB0_12;
$L__BB0_13:
	mul.wide.u32 	%rd5, %r1, 4;
	mov.u64 	%rd6, d_sums;
	add.s64 	%rd7, %rd6, %rd5;
	st.global.u32 	[%rd7], %r127;
$L__BB0_14:
	ret;

}


// ===== COMPILED SASS (sm_100) =====

	.target	sm_100

	.elftype	@"ET_EXEC"


//--------------------- .note.nv.tkinfo           --------------------------
	.section	.note.nv.tkinfo,"",@"SHT_NOTE"
	.sectionflags	@"SHF_NOTE_NV_TKINFO"
	.tkinfo
        /*0018*/ 	.word	0x00000002
        /*0030*/ 	.string	""
        /*0030*/ 	.string	"ptxas"
        /*0030*/ 	.string	"Cuda compilation tools, release 13.0, V13.0.88"
        /*0030*/ 	.string	"Build cuda_13.0.r13.0/compiler.36424714_0"
        /*0030*/ 	.string	"-arch sm_100 -m 64 "



//--------------------- .note.nv.cuinfo           --------------------------
	.section	.note.nv.cuinfo,"",@"SHT_NOTE"
	.sectionflags	@"SHF_NOTE_NV_CUINFO"
        /*0018*/ 	.short	0x0002
        /*001a*/ 	.short	0x0064
        /*001c*/ 	.short	0x0082
	.zero		2


//--------------------- .nv.info                  --------------------------
	.section	.nv.info,"",@"SHT_CUDA_INFO"
	.align	4


	//----- nvinfo : EIATTR_REGCOUNT
	.align		4
        /*0000*/ 	.byte	0x04, 0x2f
        /*0002*/ 	.short	(.L_2 - .L_1)
	.align		4
.L_1:
        /*0004*/ 	.word	index@(_Z3sumPii)
        /*0008*/ 	.word	0x0000001b


	//----- nvinfo : EIATTR_FRAME_SIZE
	.align		4
.L_2:
        /*000c*/ 	.byte	0x04, 0x11
        /*000e*/ 	.short	(.L_4 - .L_3)
	.align		4
.L_3:
        /*0010*/ 	.word	index@(_Z3sumPii)
        /*0014*/ 	.word	0x00000000


	//----- nvinfo : EIATTR_MIN_STACK_SIZE
	.align		4
.L_4:
        /*0018*/ 	.byte	0x04, 0x12
        /*001a*/ 	.short	(.L_6 - .L_5)
	.align		4
.L_5:
        /*001c*/ 	.word	index@(_Z3sumPii)
        /*0020*/ 	.word	0x00000000
.L_6:


//--------------------- .nv.compat                --------------------------
	.section	.nv.compat,"",@"SHT_CUDA_COMPAT_INFO"
	.align	4
        /*0000*/ 	.byte	0x02, 0x09, 0x00, 0x00, 0x02, 0x02, 0x01, 0x00, 0x02, 0x05, 0x05, 0x00, 0x03, 0x07, 0x01, 0x01
        /*0010*/ 	.byte	0x02, 0x03, 0x00, 0x00, 0x02, 0x06, 0x01, 0x00, 0x04, 0x0b, 0x08, 0x00, 0x09, 0x00, 0x00, 0x00
        /*0020*/ 	.byte	0x00, 0x00, 0x00, 0x00


//--------------------- .nv.info._Z3sumPii        --------------------------
	.section	.nv.info._Z3sumPii,"",@"SHT_CUDA_INFO"
	.sectionflags	@""
	.align	4


	//----- nvinfo : EIATTR_CUDA_API_VERSION
	.align		4
        /*0000*/ 	.byte	0x04, 0x37
        /*0002*/ 	.short	(.L_8 - .L_7)
.L_7:
        /*0004*/ 	.word	0x00000082


	//----- nvinfo : EIATTR_KPARAM_INFO
	.align		4
.L_8:
        /*0008*/ 	.byte	0x04, 0x17
        /*000a*/ 	.short	(.L_10 - .L_9)
.L_9:
        /*000c*/ 	.word	0x00000000
        /*0010*/ 	.short	0x0001
        /*0012*/ 	.short	0x0008
        /*0014*/ 	.byte	0x00, 0xf0, 0x11, 0x00


	//----- nvinfo : EIATTR_KPARAM_INFO
	.align		4
.L_10:
        /*0018*/ 	.byte	0x04, 0x17
        /*001a*/ 	.short	(.L_12 - .L_11)
.L_11:
        /*001c*/ 	.word	0x00000000
        /*0020*/ 	.short	0x0000
        /*0022*/ 	.short	0x0000
        /*0024*/ 	.byte	0x00, 0xf5, 0x21, 0x00


	//----- nvinfo : EIATTR_SPARSE_MMA_MASK
	.align		4
.L_12:
        /*0028*/ 	.byte	0x03, 0x50
        /*002a*/ 	.short	0x0000


	//----- nvinfo : EIATTR_MAXREG_COUNT
	.align		4
        /*002c*/ 	.byte	0x03, 0x1b
        /*002e*/ 	.short	0x00ff


	//----- nvinfo : EIATTR_NUM_BARRIERS
	.align		4
        /*0030*/ 	.byte	0x02, 0x4c
        /*0032*/ 	.byte	0x01
	.zero		1


	//----- nvinfo : EIATTR_MERCURY_ISA_VERSION
	.align		4
        /*0034*/ 	.byte	0x03, 0x5f
        /*0036*/ 	.short	0x0101


	//----- nvinfo : EIATTR_VRC_CTA_INIT_COUNT
	.align		4
        /*0038*/ 	.byte	0x02, 0x4a
	.zero		1
	.zero		1


	//----- nvinfo : EIATTR_EXIT_INSTR_OFFSETS
	.align		4
        /*003c*/ 	.byte	0x04, 0x1c
        /*003e*/ 	.short	(.L_14 - .L_13)


	//   ....[0]....
.L_13:
        /*0040*/ 	.word	0x00000100


	//   ....[1]....
        /*0044*/ 	.word	0x000004e0


	//----- nvinfo : EIATTR_CBANK_PARAM_SIZE
	.align		4
.L_14:
        /*0048*/ 	.byte	0x03, 0x19
        /*004a*/ 	.short	0x000c


	//----- nvinfo : EIATTR_PARAM_CBANK
	.align		4
        /*004c*/ 	.byte	0x04, 0x0a
        /*004e*/ 	.short	(.L_16 - .L_15)
	.align		4
.L_15:
        /*0050*/ 	.word	index@(.nv.constant0._Z3sumPii)
        /*0054*/ 	.short	0x0380
        /*0056*/ 	.short	0x000c


	//----- nvinfo : EIATTR_SW_WAR
	.align		4
.L_16:
        /*0058*/ 	.byte	0x04, 0x36
        /*005a*/ 	.short	(.L_18 - .L_17)
.L_17:
        /*005c*/ 	.word	0x00000008
.L_18:


//--------------------- .nv.callgraph             --------------------------
	.section	.nv.callgraph,"",@"SHT_CUDA_CALLGRAPH"
	.align	4
	.sectionentsize	8
	.align		4
        /*0000*/ 	.word	0x00000000
	.align		4
        /*0004*/ 	.word	0xffffffff
	.align		4
        /*0008*/ 	.word	0x00000000
	.align		4
        /*000c*/ 	.word	0xfffffffe
	.align		4
        /*0010*/ 	.word	0x00000000
	.align		4
        /*0014*/ 	.word	0xfffffffd
	.align		4
        /*0018*/ 	.word	0x00000000
	.align		4
        /*001c*/ 	.word	0xfffffffc


//--------------------- .nv.constant4             --------------------------
	.section	.nv.constant4,"a",@progbits
	.align	8
	.align		8
.nv.constant4:
        /*0000*/ 	.dword	d_sums


//--------------------- .text._Z3sumPii           --------------------------
	.section	.text._Z3sumPii,"ax",@progbits
	.align	128
        .global         _Z3sumPii
        .type           _Z3sumPii,@function
        .size           _Z3sumPii,(.L_x_6 - _Z3sumPii)
        .other          _Z3sumPii,@"STO_CUDA_ENTRY STV_DEFAULT"
_Z3sumPii:
.text._Z3sumPii:
[----:B------:R-:W-:Y:S01]  /*0000*/  LDC R1, c[0x0][0x37c] ;  /* 0x0000df00ff017b82 */ /* 0x000fe20000000800 */
[----:B------:R-:W0:Y:S07]  /*0010*/  S2R R2, SR_TID.X ;  /* 0x0000000000027919 */ /* 0x000e2e0000002100 */
[----:B------:R-:W0:Y:S01]  /*0020*/  LDC R20, c[0x0][0x360] ;  /* 0x0000d800ff147b82 */ /* 0x000e220000000800 */
[----:B------:R-:W1:Y:S01]  /*0030*/  LDCU.64 UR4, c[0x0][0x358] ;  /* 0x00006b00ff0477ac */ /* 0x000e620008000a00 */
[----:B------:R-:W0:Y:S06]  /*0040*/  S2R R21, SR_CTAID.X ;  /* 0x0000000000157919 */ /* 0x000e2c0000002500 */
[----:B------:R-:W2:Y:S01]  /*0050*/  LDC.64 R4, c[0x0][0x380] ;  /* 0x0000e000ff047b82 */ /* 0x000ea20000000a00 */
[----:B0-----:R-:W-:-:S04]  /*0060*/  IMAD R3, R21, R20, R2 ;  /* 0x0000001415037224 */ /* 0x001fc800078e0202 */
[----:B--2---:R-:W-:-:S06]  /*0070*/  IMAD.WIDE R4, R3, 0x4, R4 ;  /* 0x0000000403047825 */ /* 0x004fcc00078e0204 */
[----:B-1----:R-:W2:Y:S01]  /*0080*/  LDG.E R4, desc[UR4][R4.64] ;  /* 0x0000000404047981 */ /* 0x002ea2000c1e1900 */
[----:B------:R-:W-:Y:S02]  /*0090*/  MOV R3, 0x400 ;  /* 0x0000040000037802 */ /* 0x000fe40000000f00 */
[----:B------:R-:W-:Y:S01]  /*00a0*/  ISETP.NE.AND P0, PT, R2, RZ, PT ;  /* 0x000000ff0200720c */ /* 0x000fe20003f05270 */
[----:B------:R-:W0:Y:S02]  /*00b0*/  S2R R0, SR_CgaCtaId ;  /* 0x0000000000007919 */ /* 0x000e240000008800 */
[----:B0-----:R-:W-:-:S05]  /*00c0*/  LEA R3, R0, R3, 0x18 ;  /* 0x0000000300037211 */ /* 0x001fca00078ec0ff */
[----:B------:R-:W-:-:S05]  /*00d0*/  IMAD R7, R2, 0x4, R3 ;  /* 0x0000000402077824 */ /* 0x000fca00078e0203 */
[----:B--2---:R0:W-:Y:S01]  /*00e0*/  STS [R7], R4 ;  /* 0x0000000407007388 */ /* 0x0041e20000000800 */
[----:B------:R-:W-:Y:S06]  /*00f0*/  BAR.SYNC.DEFER_BLOCKING 0x0 ;  /* 0x0000000000007b1d */ /* 0x000fec0000010000 */
[----:B------:R-:W-:Y:S05]  /*0100*/  @P0 EXIT ;  /* 0x000000000000094d */ /* 0x000fea0003800000 */
[C---:B------:R-:W-:Y:S01]  /*0110*/  ISETP.GE.U32.AND P1, PT, R20.reuse, 0x10, PT ;  /* 0x000000101400780c */ /* 0x040fe20003f26070 */
[----:B------:R-:W-:Y:S01]  /*0120*/  IMAD.MOV.U32 R2, RZ, RZ, RZ ;  /* 0x000000ffff027224 */ /* 0x000fe200078e00ff */
[----:B------:R-:W-:Y:S01]  /*0130*/  LOP3.LUT R24, R20, 0xf, RZ, 0xc0, !PT ;  /* 0x0000000f14187812 */ /* 0x000fe200078ec0ff */
[----:B------:R-:W-:-:S03]  /*0140*/  IMAD.MOV.U32 R0, RZ, RZ, RZ ;  /* 0x000000ffff007224 */ /* 0x000fc600078e00ff */
[----:B------:R-:W-:-:S07]  /*0150*/  ISETP.NE.AND P0, PT, R24, RZ, PT ;  /* 0x000000ff1800720c */ /* 0x000fce0003f05270 */
[----:B------:R-:W-:Y:S06]  /*0160*/  @!P1 BRA `(.L_x_0) ;  /* 0x0000000000549947 */ /* 0x000fec0003800000 */
[C---:B------:R-:W-:Y:S01]  /*0170*/  LOP3.LUT R23, R20.reuse, 0xfffffff0, RZ, 0xc0, !PT ;  /* 0xfffffff014177812 */ /* 0x040fe200078ec0ff */
[----:B------:R-:W-:Y:S01]  /*0180*/  VIADD R22, R3, 0x20 ;  /* 0x0000002003167836 */ /* 0x000fe20000000000 */
[----:B------:R-:W-:Y:S01]  /*0190*/  LOP3.LUT R0, R20, 0x7f0, RZ, 0xc0, !PT ;  /* 0x000007f014007812 */ /* 0x000fe200078ec0ff */
[----:B------:R-:W-:Y:S02]  /*01a0*/  IMAD.MOV.U32 R2, RZ, RZ, RZ ;  /* 0x000000ffff027224 */ /* 0x000fe400078e00ff */
[----:B------:R-:W-:-:S07]  /*01b0*/  IMAD.MOV R23, RZ, RZ, -R23 ;  /* 0x000000ffff177224 */ /* 0x000fce00078e0a17 */
.L_x_1:
[----:B0-----:R-:W0:Y:S01]  /*01c0*/  LDS.128 R4, [R22+-0x20] ;  /* 0xffffe00016047984 */ /* 0x001e220000000c00 */
[----:B------:R-:W-:-:S03]  /*01d0*/  VIADD R23, R23, 0x10 ;  /* 0x0000001017177836 */ /* 0x000fc60000000000 */
[----:B------:R-:W1:Y:S02]  /*01e0*/  LDS.128 R8, [R22+-0x10] ;  /* 0xfffff00016087984 */ /* 0x000e640000000c00 */
[----:B------:R-:W-:Y:S02]  /*01f0*/  ISETP.NE.AND P1, PT, R23, RZ, PT ;  /* 0x000000ff1700720c */ /* 0x000fe40003f25270 */
[----:B------:R-:W2:Y:S04]  /*0200*/  LDS.128 R12, [R22] ;  /* 0x00000000160c7984 */ /* 0x000ea80000000c00 */
[----:B------:R3:W4:Y:S02]  /*0210*/  LDS.128 R16, [R22+0x10] ;  /* 0x0000100016107984 */ /* 0x0007240000000c00 */
[----:B---3--:R-:W-:Y:S01]  /*0220*/  VIADD R22, R22, 0x40 ;  /* 0x0000004016167836 */ /* 0x008fe20000000000 */
[----:B0-----:R-:W-:-:S04]  /*0230*/  IADD3 R4, PT, PT, R5, R4, R2 ;  /* 0x0000000405047210 */ /* 0x001fc80007ffe002 */
[----:B------:R-:W-:-:S04]  /*0240*/  IADD3 R4, PT, PT, R7, R6, R4 ;  /* 0x0000000607047210 */ /* 0x000fc80007ffe004 */
[----:B-1----:R-:W-:-:S04]  /*0250*/  IADD3 R4, PT, PT, R9, R8, R4 ;  /* 0x0000000809047210 */ /* 0x002fc80007ffe004 */
[----:B------:R-:W-:-:S04]  /*0260*/  IADD3 R4, PT, PT, R11, R10, R4 ;  /* 0x0000000a0b047210 */ /* 0x000fc80007ffe004 */
[----:B--2---:R-:W-:-:S04]  /*0270*/  IADD3 R4, PT, PT, R13, R12, R4 ;  /* 0x0000000c0d047210 */ /* 0x004fc80007ffe004 */
[----:B------:R-:W-:-:S04]  /*0280*/  IADD3 R4, PT, PT, R15, R14, R4 ;  /* 0x0000000e0f047210 */ /* 0x000fc80007ffe004 */
[----:B----4-:R-:W-:-:S04]  /*0290*/  IADD3 R4, PT, PT, R17, R16, R4 ;  /* 0x0000001011047210 */ /* 0x010fc80007ffe004 */
[----:B------:R-:W-:Y:S01]  /*02a0*/  IADD3 R2, PT, PT, R19, R18, R4 ;  /* 0x0000001213027210 */ /* 0x000fe20007ffe004 */
[----:B------:R-:W-:Y:S06]  /*02b0*/  @P1 BRA `(.L_x_1) ;  /* 0xfffffffc00c01947 */ /* 0x000fec000383ffff */
.L_x_0:
[----:B------:R-:W-:Y:S05]  /*02c0*/  @!P0 BRA `(.L_x_2) ;  /* 0x0000000000788947 */ /* 0x000fea0003800000 */
[----:B------:R-:W-:Y:S02]  /*02d0*/  ISETP.GE.U32.AND P0, PT, R24, 0x8, PT ;  /* 0x000000081800780c */ /* 0x000fe40003f06070 */
[----:B------:R-:W-:-:S04]  /*02e0*/  LOP3.LUT R13, R20, 0x7, RZ, 0xc0, !PT ;  /* 0x00000007140d7812 */ /* 0x000fc800078ec0ff */
[----:B------:R-:W-:-:S07]  /*02f0*/  ISETP.NE.AND P1, PT, R13, RZ, PT ;  /* 0x000000ff0d00720c */ /* 0x000fce0003f25270 */
[----:B------:R-:W-:Y:S06]  /*0300*/  @!P0 BRA `(.L_x_3) ;  /* 0x0000000000208947 */ /* 0x000fec0003800000 */
[C---:B------:R-:W-:Y:S02]  /*0310*/  IMAD R12, R0.reuse, 0x4, R3 ;  /* 0x00000004000c7824 */ /* 0x040fe400078e0203 */
[----:B------:R-:W-:-:S03]  /*0320*/  VIADD R0, R0, 0x8 ;  /* 0x0000000800007836 */ /* 0x000fc60000000000 */
[----:B0-----:R-:W0:Y:S04]  /*0330*/  LDS.128 R4, [R12] ;  /* 0x000000000c047984 */ /* 0x001e280000000c00 */
[----:B------:R-:W1:Y:S01]  /*0340*/  LDS.128 R8, [R12+0x10] ;  /* 0x000010000c087984 */ /* 0x000e620000000c00 */
[----:B0-----:R-:W-:-:S04]  /*0350*/  IADD3 R4, PT, PT, R5, R4, R2 ;  /* 0x0000000405047210 */ /* 0x001fc80007ffe002 */
[----:B------:R-:W-:-:S04]  /*0360*/  IADD3 R4, PT, PT, R7, R6, R4 ;  /* 0x0000000607047210 */ /* 0x000fc80007ffe004 */
[----:B-1----:R-:W-:-:S04]  /*0370*/  IADD3 R4, PT, PT, R9, R8, R4 ;  /* 0x0000000809047210 */ /* 0x002fc80007ffe004 */
[----:B------:R-:W-:-:S07]  /*0380*/  IADD3 R2, PT, PT, R11, R10, R4 ;  /* 0x0000000a0b027210 */ /* 0x000fce0007ffe004 */
.L_x_3:
[----:B------:R-:W-:Y:S05]  /*0390*/  @!P1 BRA `(.L_x_2) ;  /* 0x0000000000449947 */ /* 0x000fea0003800000 */
[----:B------:R-:W-:Y:S02]  /*03a0*/  ISETP.GE.U32.AND P0, PT, R13, 0x4, PT ;  /* 0x000000040d00780c */ /* 0x000fe40003f06070 */
[----:B------:R-:W-:-:S04]  /*03b0*/  LOP3.LUT R20, R20, 0x3, RZ, 0xc0, !PT ;  /* 0x0000000314147812 */ /* 0x000fc800078ec0ff */
[----:B------:R-:W-:-:S07]  /*03c0*/  ISETP.NE.AND P1, PT, R20, RZ, PT ;  /* 0x000000ff1400720c */ /* 0x000fce0003f25270 */
[C---:B0-----:R-:W-:Y:S02]  /*03d0*/  @P0 IMAD R4, R0.reuse, 0x4, R3 ;  /* 0x0000000400040824 */ /* 0x041fe400078e0203 */
[----:B------:R-:W-:-:S04]  /*03e0*/  @P0 VIADD R0, R0, 0x4 ;  /* 0x0000000400000836 */ /* 0x000fc80000000000 */
[----:B------:R-:W0:Y:S02]  /*03f0*/  @P0 LDS.128 R4, [R4] ;  /* 0x0000000004040984 */ /* 0x000e240000000c00 */
[----:B0-----:R-:W-:-:S04]  /*0400*/  @P0 IADD3 R5, PT, PT, R5, R4, R2 ;  /* 0x0000000405050210 */ /* 0x001fc80007ffe002 */
[----:B------:R-:W-:Y:S01]  /*0410*/  @P0 IADD3 R2, PT, PT, R7, R6, R5 ;  /* 0x0000000607020210 */ /* 0x000fe20007ffe005 */
[----:B------:R-:W-:Y:S06]  /*0420*/  @!P1 BRA `(.L_x_2) ;  /* 0x0000000000209947 */ /* 0x000fec0003800000 */
[----:B------:R-:W-:Y:S02]  /*0430*/  IMAD R0, R0, 0x4, R3 ;  /* 0x0000000400007824 */ /* 0x000fe400078e0203 */
[----:B------:R-:W-:-:S07]  /*0440*/  IMAD.MOV R20, RZ, RZ, -R20 ;  /* 0x000000ffff147224 */ /* 0x000fce00078e0a14 */
.L_x_4:
[----:B------:R0:W1:Y:S01]  /*0450*/  LDS R3, [R0] ;  /* 0x0000000000037984 */ /* 0x0000620000000800 */
[----:B------:R-:W-:-:S05]  /*0460*/  VIADD R20, R20, 0x1 ;  /* 0x0000000114147836 */ /* 0x000fca0000000000 */
[----:B------:R-:W-:Y:S01]  /*0470*/  ISETP.NE.AND P0, PT, R20, RZ, PT ;  /* 0x000000ff1400720c */ /* 0x000fe20003f05270 */
[----:B0-----:R-:W-:Y:S02]  /*0480*/  VIADD R0, R0, 0x4 ;  /* 0x0000000400007836 */ /* 0x001fe40000000000 */
[----:B-1----:R-:W-:-:S10]  /*0490*/  IMAD.IADD R2, R3, 0x1, R2 ;  /* 0x0000000103027824 */ /* 0x002fd400078e0202 */
[----:B------:R-:W-:Y:S05]  /*04a0*/  @P0 BRA `(.L_x_4) ;  /* 0xfffffffc00e80947 */ /* 0x000fea000383ffff */
.L_x_2:
[----:B0-----:R-:W0:Y:S02]  /*04b0*/  LDC.64 R4, c[0x4][RZ] ;  /* 0x01000000ff047b82 */ /* 0x001e240000000a00 */
[----:B0-----:R-:W-:-:S05]  /*04c0*/  IMAD.WIDE.U32 R4, R21, 0x4, R4 ;  /* 0x0000000415047825 */ /* 0x001fca00078e0004 */
[----:B------:R-:W-:Y:S01]  /*04d0*/  STG.E desc[UR4][R4.64], R2 ;  /* 0x0000000204007986 */ /* 0x000fe2000c101904 */
[----:B------:R-:W-:Y:S05]  /*04e0*/  EXIT ;  /* 0x000000000000794d */ /* 0x000fea0003800000 */
.L_x_5:
[----:B------:R-:W-:-:S00]  /*04f0*/  BRA `(.L_x_5) ;  /* 0xfffffffc00fc7947 */ /* 0x000fc0000383ffff */
[----:B------:R-:W-:-:S00]  /*0500*/  NOP ;  /* 0x0000000000007918 */ /* 0x000fc00000000000 */
[----:B------:R-:W-:-:S00]  /*0510*/  NOP ;  /* 0x0000000000007918 */ /* 0x000fc00000000000 */
[----:B------:R-:W-:-:S00]  /*0520*/  NOP ;  /* 0x0000000000007918 */ /* 0x000fc00000000000 */
[----:B------:R-:W-:-:S00]  /*0530*/  NOP ;  /* 0x0000000000007918 */ /* 0x000fc00000000000 */
[----:B------:R-:W-:-:S00]  /*0540*/  NOP ;  /* 0x0000000000007918 */ /* 0x000fc00000000000 */
[----:B------:R-:W-:-:S00]  /*0550*/  NOP ;  /* 0x0000000000007918 */ /* 0x000fc00000000000 */
[----:B------:R-:W-:-:S00]  /*0560*/  NOP ;  /* 0x0000000000007918 */ /* 0x000fc00000000000 */
[----:B------:R-:W-:-:S00]  /*0570*/  NOP ;  /* 0x0000000000007918 */ /* 0x000fc00000000000 */
.L_x_6:


//--------------------- .nv.shared._Z3sumPii      --------------------------
	.section	.nv.shared._Z3sumPii,"aw",@nobits
	.sectionflags	@""
	.align	4
.nv.shared._Z3sumPii:
	.zero		5120


//--------------------- .nv.shared.reserved.0     --------------------------
	.section	.nv.shared.reserved.0,"aw",@nobits
	.weak		__nv_reservedSMEM_offset_0_alias
	.size		__nv_reservedSMEM_offset_0_alias, 0, 64
	.other		__nv_reservedSMEM_offset_0_alias,@"STO_CUDA_RESERVED_SHARED STV_DEFAULT"
__nv_reservedSMEM_offset_0_alias:
	.zero		0
	.zero		64


//--------------------- .nv.global                --------------------------
	.section	.nv.global,"aw",@nobits
	.align	4
.nv.global:
	.type		d_sums,@object
	.size		d_sums,(.L_0 - d_sums)
d_sums:
	.zero		4096
.L_0:


//--------------------- .nv.constant0._Z3sumPii   --------------------------
	.section	.nv.constant0._Z3sumPii,"a",@progbits
	.sectionflags	@""
	.align	4
.nv.constant0._Z3sumPii:
	.zero		908


//--------------------- SYMBOLS --------------------------

	.type		.nv.reservedSmem.offset0,@object
	.size		.nv.reservedSmem.offset0,0x4
	.type		.nv.reservedSmem.cap,@object
	.size		.nv.reservedSmem.cap,0x4
